//
// Generated by NVIDIA NVVM Compiler
//
// Compiler Build ID: CL-36424714
// Cuda compilation tools, release 13.0, V13.0.88
// Based on NVVM 20.0.0
//

.version 9.0
.target sm_100
.address_size 64

	// .globl	_Z28preprocess_joint_skip_kernelPKhS0_Phiii

.visible .entry _Z28preprocess_joint_skip_kernelPKhS0_Phiii(
	.param .u64 .ptr .align 1 _Z28preprocess_joint_skip_kernelPKhS0_Phiii_param_0,
	.param .u64 .ptr .align 1 _Z28preprocess_joint_skip_kernelPKhS0_Phiii_param_1,
	.param .u64 .ptr .align 1 _Z28preprocess_joint_skip_kernelPKhS0_Phiii_param_2,
	.param .u32 _Z28preprocess_joint_skip_kernelPKhS0_Phiii_param_3,
	.param .u32 _Z28preprocess_joint_skip_kernelPKhS0_Phiii_param_4,
	.param .u32 _Z28preprocess_joint_skip_kernelPKhS0_Phiii_param_5
)
{
	.reg .pred 	%p<6>;
	.reg .b16 	%rs<6>;
	.reg .b32 	%r<14>;
	.reg .b64 	%rd<13>;

	ld.param.u64 	%rd1, [_Z28preprocess_joint_skip_kernelPKhS0_Phiii_param_0];
	ld.param.u64 	%rd2, [_Z28preprocess_joint_skip_kernelPKhS0_Phiii_param_1];
	ld.param.u64 	%rd3, [_Z28preprocess_joint_skip_kernelPKhS0_Phiii_param_2];
	ld.param.u32 	%r6, [_Z28preprocess_joint_skip_kernelPKhS0_Phiii_param_3];
	ld.param.u32 	%r4, [_Z28preprocess_joint_skip_kernelPKhS0_Phiii_param_4];
	ld.param.u32 	%r5, [_Z28preprocess_joint_skip_kernelPKhS0_Phiii_param_5];
	mov.u32 	%r1, %ctaid.y;
	mov.u32 	%r2, %ctaid.x;
	mov.u32 	%r7, %ctaid.z;
	mov.u32 	%r8, %ntid.x;
	mov.u32 	%r9, %tid.x;
	mad.lo.s32 	%r3, %r7, %r8, %r9;
	setp.ge.s32 	%p1, %r1, %r6;
	setp.ge.s32 	%p2, %r2, %r4;
	or.pred  	%p3, %p1, %p2;
	setp.ge.s32 	%p4, %r3, %r5;
	or.pred  	%p5, %p3, %p4;
	@%p5 bra 	$L__BB0_2;
	cvta.to.global.u64 	%rd4, %rd1;
	cvta.to.global.u64 	%rd5, %rd2;
	cvta.to.global.u64 	%rd6, %rd3;
	mul.lo.s32 	%r10, %r5, %r1;
	add.s32 	%r11, %r10, %r3;
	cvt.u64.u32 	%rd7, %r11;
	add.s64 	%rd8, %rd4, %rd7;
	ld.global.nc.u8 	%rs1, [%rd8];
	cvt.u16.u8 	%rs2, %rs1;
	mad.lo.s32 	%r12, %r5, %r2, %r3;
	cvt.u64.u32 	%rd9, %r12;
	add.s64 	%rd10, %rd5, %rd9;
	ld.global.nc.u8 	%rs3, [%rd10];
	cvt.u16.u8 	%rs4, %rs3;
	and.b16  	%rs5, %rs4, %rs2;
	mad.lo.s32 	%r13, %r10, %r4, %r12;
	cvt.u64.u32 	%rd11, %r13;
	add.s64 	%rd12, %rd6, %rd11;
	st.global.u8 	[%rd12], %rs5;
$L__BB0_2:
	ret;

}


// ===== COMPILED SASS (sm_100) =====

	.target	sm_100

	.elftype	@"ET_EXEC"


//--------------------- .note.nv.tkinfo           --------------------------
	.section	.note.nv.tkinfo,"",@"SHT_NOTE"
	.sectionflags	@"SHF_NOTE_NV_TKINFO"
	.tkinfo
        /*0018*/ 	.word	0x00000002
        /*0030*/ 	.string	""
        /*0030*/ 	.string	"ptxas"
        /*0030*/ 	.string	"Cuda compilation tools, release 13.0, V13.0.88"
        /*0030*/ 	.string	"Build cuda_13.0.r13.0/compiler.36424714_0"
        /*0030*/ 	.string	"-arch sm_100 -m 64 "



//--------------------- .note.nv.cuinfo           --------------------------
	.section	.note.nv.cuinfo,"",@"SHT_NOTE"
	.sectionflags	@"SHF_NOTE_NV_CUINFO"
        /*0018*/ 	.short	0x0002
        /*001a*/ 	.short	0x0064
        /*001c*/ 	.short	0x0082
	.zero		2


//--------------------- .nv.info                  --------------------------
	.section	.nv.info,"",@"SHT_CUDA_INFO"
	.align	4


	//----- nvinfo : EIATTR_REGCOUNT
	.align		4
        /*0000*/ 	.byte	0x04, 0x2f
        /*0002*/ 	.short	(.L_1 - .L_0)
	.align		4
.L_0:
        /*0004*/ 	.word	index@(_Z28preprocess_joint_skip_kernelPKhS0_Phiii)
        /*0008*/ 	.word	0x0000000c


	//----- nvinfo : EIATTR_FRAME_SIZE
	.align		4
.L_1:
        /*000c*/ 	.byte	0x04, 0x11
        /*000e*/ 	.short	(.L_3 - .L_2)
	.align		4
.L_2:
        /*0010*/ 	.word	index@(_Z28preprocess_joint_skip_kernelPKhS0_Phiii)
        /*0014*/ 	.word	0x00000000


	//----- nvinfo : EIATTR_MIN_STACK_SIZE
	.align		4
.L_3:
        /*0018*/ 	.byte	0x04, 0x12
        /*001a*/ 	.short	(.L_5 - .L_4)
	.align		4
.L_4:
        /*001c*/ 	.word	index@(_Z28preprocess_joint_skip_kernelPKhS0_Phiii)
        /*0020*/ 	.word	0x00000000
.L_5:


//--------------------- .nv.compat                --------------------------
	.section	.nv.compat,"",@"SHT_CUDA_COMPAT_INFO"
	.align	4
        /*0000*/ 	.byte	0x02, 0x09, 0x00, 0x00, 0x02, 0x02, 0x01, 0x00, 0x02, 0x05, 0x05, 0x00, 0x03, 0x07, 0x01, 0x01
        /*0010*/ 	.byte	0x02, 0x03, 0x00, 0x00, 0x02, 0x06, 0x01, 0x00, 0x04, 0x0b, 0x08, 0x00, 0x09, 0x00, 0x00, 0x00
        /*0020*/ 	.byte	0x00, 0x00, 0x00, 0x00


//--------------------- .nv.info._Z28preprocess_joint_skip_kernelPKhS0_Phiii --------------------------
	.section	.nv.info._Z28preprocess_joint_skip_kernelPKhS0_Phiii,"",@"SHT_CUDA_INFO"
	.sectionflags	@""
	.align	4


	//----- nvinfo : EIATTR_CUDA_API_VERSION
	.align		4
        /*0000*/ 	.byte	0x04, 0x37
        /*0002*/ 	.short	(.L_7 - .L_6)
.L_6:
        /*0004*/ 	.word	0x00000082


	//----- nvinfo : EIATTR_KPARAM_INFO
	.align		4
.L_7:
        /*0008*/ 	.byte	0x04, 0x17
        /*000a*/ 	.short	(.L_9 - .L_8)
.L_8:
        /*000c*/ 	.word	0x00000000
        /*0010*/ 	.short	0x0005
        /*0012*/ 	.short	0x0020
        /*0014*/ 	.byte	0x00, 0xf0, 0x11, 0x00


	//----- nvinfo : EIATTR_KPARAM_INFO
	.align		4
.L_9:
        /*0018*/ 	.byte	0x04, 0x17
        /*001a*/ 	.short	(.L_11 - .L_10)
.L_10:
        /*001c*/ 	.word	0x00000000
        /*0020*/ 	.short	0x0004
        /*0022*/ 	.short	0x001c
        /*0024*/ 	.byte	0x00, 0xf0, 0x11, 0x00


	//----- nvinfo : EIATTR_KPARAM_INFO
	.align		4
.L_11:
        /*0028*/ 	.byte	0x04, 0x17
        /*002a*/ 	.short	(.L_13 - .L_12)
.L_12:
        /*002c*/ 	.word	0x00000000
        /*0030*/ 	.short	0x0003
        /*0032*/ 	.short	0x0018
        /*0034*/ 	.byte	0x00, 0xf0, 0x11, 0x00


	//----- nvinfo : EIATTR_KPARAM_INFO
	.align		4
.L_13:
        /*0038*/ 	.byte	0x04, 0x17
        /*003a*/ 	.short	(.L_15 - .L_14)
.L_14:
        /*003c*/ 	.word	0x00000000
        /*0040*/ 	.short	0x0002
        /*0042*/ 	.short	0x0010
        /*0044*/ 	.byte	0x00, 0xf5, 0x21, 0x00


	//----- nvinfo : EIATTR_KPARAM_INFO
	.align		4
.L_15:
        /*0048*/ 	.byte	0x04, 0x17
        /*004a*/ 	.short	(.L_17 - .L_16)
.L_16:
        /*004c*/ 	.word	0x00000000
        /*0050*/ 	.short	0x0001
        /*0052*/ 	.short	0x0008
        /*0054*/ 	.byte	0x00, 0xf5, 0x21, 0x00


	//----- nvinfo : EIATTR_KPARAM_INFO
	.align		4
.L_17:
        /*0058*/ 	.byte	0x04, 0x17
        /*005a*/ 	.short	(.L_19 - .L_18)
.L_18:
        /*005c*/ 	.word	0x00000000
        /*0060*/ 	.short	0x0000
        /*0062*/ 	.short	0x0000
        /*0064*/ 	.byte	0x00, 0xf5, 0x21, 0x00


	//----- nvinfo : EIATTR_SPARSE_MMA_MASK
	.align		4
.L_19:
        /*0068*/ 	.byte	0x03, 0x50
        /*006a*/ 	.short	0x0000


	//----- nvinfo : EIATTR_MAXREG_COUNT
	.align		4
        /*006c*/ 	.byte	0x03, 0x1b
        /*006e*/ 	.short	0x00ff


	//----- nvinfo : EIATTR_MERCURY_ISA_VERSION
	.align		4
        /*0070*/ 	.byte	0x03, 0x5f
        /*0072*/ 	.short	0x0101


	//----- nvinfo : EIATTR_VRC_CTA_INIT_COUNT
	.align		4
        /*0074*/ 	.byte	0x02, 0x4a
	.zero		1
	.zero		1


	//----- nvinfo : EIATTR_EXIT_INSTR_OFFSETS
	.align		4
        /*0078*/ 	.byte	0x04, 0x1c
        /*007a*/ 	.short	(.L_21 - .L_20)


	//   ....[0]....
.L_20:
        /*007c*/ 	.word	0x000000c0


	//   ....[1]....
        /*0080*/ 	.word	0x000001e0


	//----- nvinfo : EIATTR_CBANK_PARAM_SIZE
	.align		4
.L_21:
        /*0084*/ 	.byte	0x03, 0x19
        /*0086*/ 	.short	0x0024


	//----- nvinfo : EIATTR_PARAM_CBANK
	.align		4
        /*0088*/ 	.byte	0x04, 0x0a
        /*008a*/ 	.short	(.L_23 - .L_22)
	.align		4
.L_22:
        /*008c*/ 	.word	index@(.nv.constant0._Z28preprocess_joint_skip_kernelPKhS0_Phiii)
        /*0090*/ 	.short	0x0380
        /*0092*/ 	.short	0x0024


	//----- nvinfo : EIATTR_SW_WAR
	.align		4
.L_23:
        /*0094*/ 	.byte	0x04, 0x36
        /*0096*/ 	.short	(.L_25 - .L_24)
.L_24:
        /*0098*/ 	.word	0x00000008
.L_25:


//--------------------- .nv.callgraph             --------------------------
	.section	.nv.callgraph,"",@"SHT_CUDA_CALLGRAPH"
	.align	4
	.sectionentsize	8
	.align		4
        /*0000*/ 	.word	0x00000000
	.align		4
        /*0004*/ 	.word	0xffffffff
	.align		4
        /*0008*/ 	.word	0x00000000
	.align		4
        /*000c*/ 	.word	0xfffffffe
	.align		4
        /*0010*/ 	.word	0x00000000
	.align		4
        /*0014*/ 	.word	0xfffffffd
	.align		4
        /*0018*/ 	.word	0x00000000
	.align		4
        /*001c*/ 	.word	0xfffffffc


//--------------------- .text._Z28preprocess_joint_skip_kernelPKhS0_Phiii --------------------------
	.section	.text._Z28preprocess_joint_skip_kernelPKhS0_Phiii,"ax",@progbits
	.align	128
        .global         _Z28preprocess_joint_skip_kernelPKhS0_Phiii
        .type           _Z28preprocess_joint_skip_kernelPKhS0_Phiii,@function
        .size           _Z28preprocess_joint_skip_kernelPKhS0_Phiii,(.L_x_1 - _Z28preprocess_joint_skip_kernelPKhS0_Phiii)
        .other          _Z28preprocess_joint_skip_kernelPKhS0_Phiii,@"STO_CUDA_ENTRY STV_DEFAULT"
_Z28preprocess_joint_skip_kernelPKhS0_Phiii:
.text._Z28preprocess_joint_skip_kernelPKhS0_Phiii:
[----:B------:R-:W-:Y:S01]  /*0000*/  LDC R1, c[0x0][0x37c] ;  /* 0x0000df00ff017b82 */ /* 0x000fe20000000800 */
[----:B------:R-:W0:Y:S07]  /*0010*/  S2R R3, SR_TID.X ;  /* 0x0000000000037919 */ /* 0x000e2e0000002100 */
[----:B------:R-:W1:Y:S08]  /*0020*/  S2UR UR7, SR_CTAID.X ;  /* 0x00000000000779c3 */ /* 0x000e700000002500 */
[----:B------:R-:W1:Y:S08]  /*0030*/  LDC.64 R8, c[0x0][0x398] ;  /* 0x0000e600ff087b82 */ /* 0x000e700000000a00 */
[----:B------:R-:W0:Y:S08]  /*0040*/  S2UR UR4, SR_CTAID.Z ;  /* 0x00000000000479c3 */ /* 0x000e300000002700 */
[----:B------:R-:W0:Y:S08]  /*0050*/  LDC R0, c[0x0][0x360] ;  /* 0x0000d800ff007b82 */ /* 0x000e300000000800 */
[----:B------:R-:W2:Y:S01]  /*0060*/  S2UR UR6, SR_CTAID.Y ;  /* 0x00000000000679c3 */ /* 0x000ea20000002600 */
[----:B-1----:R-:W-:-:S07]  /*0070*/  ISETP.LE.AND P0, PT, R9, UR7, PT ;  /* 0x0000000709007c0c */ /* 0x002fce000bf03270 */
[----:B------:R-:W1:Y:S01]  /*0080*/  LDC R7, c[0x0][0x3a0] ;  /* 0x0000e800ff077b82 */ /* 0x000e620000000800 */
[----:B0-----:R-:W-:Y:S01]  /*0090*/  IMAD R0, R0, UR4, R3 ;  /* 0x0000000400007c24 */ /* 0x001fe2000f8e0203 */
[----:B--2---:R-:W-:-:S04]  /*00a0*/  ISETP.LE.OR P0, PT, R8, UR6, P0 ;  /* 0x0000000608007c0c */ /* 0x004fc80008703670 */
[----:B-1----:R-:W-:-:S13]  /*00b0*/  ISETP.GE.OR P0, PT, R0, R7, P0 ;  /* 0x000000070000720c */ /* 0x002fda0000706670 */
[----:B------:R-:W-:Y:S05]  /*00c0*/  @P0 EXIT ;  /* 0x000000000000094d */ /* 0x000fea0003800000 */
[----:B------:R-:W0:Y:S01]  /*00d0*/  LDCU.128 UR8, c[0x0][0x380] ;  /* 0x00007000ff0877ac */ /* 0x000e220008000c00 */
[C---:B------:R-:W-:Y:S02]  /*00e0*/  IMAD R6, R7.reuse, UR6, RZ ;  /* 0x0000000607067c24 */ /* 0x040fe4000f8e02ff */
[----:B------:R-:W-:Y:S01]  /*00f0*/  IMAD R7, R7, UR7, R0 ;  /* 0x0000000707077c24 */ /* 0x000fe2000f8e0200 */
[----:B------:R-:W1:Y:S01]  /*0100*/  LDCU.64 UR4, c[0x0][0x358] ;  /* 0x00006b00ff0477ac */ /* 0x000e620008000a00 */
[----:B------:R-:W-:-:S03]  /*0110*/  IMAD.IADD R0, R0, 0x1, R6 ;  /* 0x0000000100007824 */ /* 0x000fc600078e0206 */
[----:B0-----:R-:W-:Y:S02]  /*0120*/  IADD3 R4, P1, PT, R7, UR10, RZ ;  /* 0x0000000a07047c10 */ /* 0x001fe4000ff3e0ff */
[----:B------:R-:W-:-:S03]  /*0130*/  IADD3 R2, P0, PT, R0, UR8, RZ ;  /* 0x0000000800027c10 */ /* 0x000fc6000ff1e0ff */
[----:B------:R-:W-:Y:S01]  /*0140*/  IMAD.X R5, RZ, RZ, UR11, P1 ;  /* 0x0000000bff057e24 */ /* 0x000fe200088e06ff */
[----:B------:R-:W-:Y:S01]  /*0150*/  IADD3.X R3, PT, PT, RZ, UR9, RZ, P0, !PT ;  /* 0x00000009ff037c10 */ /* 0x000fe200087fe4ff */
[----:B------:R-:W0:Y:S04]  /*0160*/  LDCU.64 UR8, c[0x0][0x390] ;  /* 0x00007200ff0877ac */ /* 0x000e280008000a00 */
[----:B-1----:R-:W2:Y:S04]  /*0170*/  LDG.E.U8.CONSTANT R5, desc[UR4][R4.64] ;  /* 0x0000000404057981 */ /* 0x002ea8000c1e9100 */
[----:B------:R-:W2:Y:S01]  /*0180*/  LDG.E.U8.CONSTANT R2, desc[UR4][R2.64] ;  /* 0x0000000402027981 */ /* 0x000ea2000c1e9100 */
[----:B------:R-:W-:-:S05]  /*0190*/  IMAD R6, R6, R9, R7 ;  /* 0x0000000906067224 */ /* 0x000fca00078e0207 */
[----:B0-----:R-:W-:-:S05]  /*01a0*/  IADD3 R6, P0, PT, R6, UR8, RZ ;  /* 0x0000000806067c10 */ /* 0x001fca000ff1e0ff */
[----:B------:R-:W-:Y:S01]  /*01b0*/  IMAD.X R7, RZ, RZ, UR9, P0 ;  /* 0x00000009ff077e24 */ /* 0x000fe200080e06ff */
[----:B--2---:R-:W-:-:S05]  /*01c0*/  LOP3.LUT R9, R5, R2, RZ, 0xc0, !PT ;  /* 0x0000000205097212 */ /* 0x004fca00078ec0ff */
[----:B------:R-:W-:Y:S01]  /*01d0*/  STG.E.U8 desc[UR4][R6.64], R9 ;  /* 0x0000000906007986 */ /* 0x000fe2000c101104 */
[----:B------:R-:W-:Y:S05]  /*01e0*/  EXIT ;  /* 0x000000000000794d */ /* 0x000fea0003800000 */
.L_x_0:
[----:B------:R-:W-:-:S00]  /*01f0*/  BRA `(.L_x_0) ;  /* 0xfffffffc00fc7947 */ /* 0x000fc0000383ffff */
[----:B------:R-:W-:-:S00]  /*0200*/  NOP ;  /* 0x0000000000007918 */ /* 0x000fc00000000000 */
[----:B------:R-:W-:-:S00]  /*0210*/  NOP ;  /* 0x0000000000007918 */ /* 0x000fc00000000000 */
[----:B------:R-:W-:-:S00]  /*0220*/  NOP ;  /* 0x0000000000007918 */ /* 0x000fc00000000000 */
[----:B------:R-:W-:-:S00]  /*0230*/  NOP ;  /* 0x0000000000007918 */ /* 0x000fc00000000000 */
[----:B------:R-:W-:-:S00]  /*0240*/  NOP ;  /* 0x0000000000007918 */ /* 0x000fc00000000000 */
[----:B------:R-:W-:-:S00]  /*0250*/  NOP ;  /* 0x0000000000007918 */ /* 0x000fc00000000000 */
[----:B------:R-:W-:-:S00]  /*0260*/  NOP ;  /* 0x0000000000007918 */ /* 0x000fc00000000000 */
[----:B------:R-:W-:-:S00]  /*0270*/  NOP ;  /* 0x0000000000007918 */ /* 0x000fc00000000000 */
.L_x_1:


//--------------------- .nv.shared.reserved.0     --------------------------
	.section	.nv.shared.reserved.0,"aw",@nobits
	.weak		__nv_reservedSMEM_offset_0_alias
	.size		__nv_reservedSMEM_offset_0_alias, 0, 64
	.other		__nv_reservedSMEM_offset_0_alias,@"STO_CUDA_RESERVED_SHARED STV_DEFAULT"
__nv_reservedSMEM_offset_0_alias:
	.zero		0
	.zero		64


//--------------------- .nv.constant0._Z28preprocess_joint_skip_kernelPKhS0_Phiii --------------------------
	.section	.nv.constant0._Z28preprocess_joint_skip_kernelPKhS0_Phiii,"a",@progbits
	.sectionflags	@""
	.align	4
.nv.constant0._Z28preprocess_joint_skip_kernelPKhS0_Phiii:
	.zero		932


//--------------------- SYMBOLS --------------------------

	.type		.nv.reservedSmem.offset0,@object
	.size		.nv.reservedSmem.offset0,0x4
